//
// Generated by NVIDIA NVVM Compiler
//
// Compiler Build ID: CL-36424714
// Cuda compilation tools, release 13.0, V13.0.88
// Based on NVVM 20.0.0
//

.version 9.0
.target sm_100
.address_size 64

	// .globl	_Z6matmulPfS_S_ii

.visible .entry _Z6matmulPfS_S_ii(
	.param .u64 .ptr .align 1 _Z6matmulPfS_S_ii_param_0,
	.param .u64 .ptr .align 1 _Z6matmulPfS_S_ii_param_1,
	.param .u64 .ptr .align 1 _Z6matmulPfS_S_ii_param_2,
	.param .u32 _Z6matmulPfS_S_ii_param_3,
	.param .u32 _Z6matmulPfS_S_ii_param_4
)
{
	.reg .pred 	%p<12>;
	.reg .b32 	%r<45>;
	.reg .b32 	%f<67>;
	.reg .b64 	%rd<40>;

	ld.param.u64 	%rd5, [_Z6matmulPfS_S_ii_param_0];
	ld.param.u64 	%rd6, [_Z6matmulPfS_S_ii_param_1];
	ld.param.u64 	%rd4, [_Z6matmulPfS_S_ii_param_2];
	ld.param.u32 	%r20, [_Z6matmulPfS_S_ii_param_3];
	ld.param.u32 	%r22, [_Z6matmulPfS_S_ii_param_4];
	cvta.to.global.u64 	%rd1, %rd6;
	cvta.to.global.u64 	%rd2, %rd5;
	mov.u32 	%r23, %tid.x;
	mov.u32 	%r24, %ntid.x;
	mov.u32 	%r25, %ctaid.x;
	mad.lo.s32 	%r1, %r24, %r25, %r23;
	mov.u32 	%r26, %tid.y;
	mov.u32 	%r27, %ntid.y;
	mov.u32 	%r28, %ctaid.y;
	mad.lo.s32 	%r29, %r27, %r28, %r26;
	setp.ge.s32 	%p1, %r1, %r20;
	setp.ge.s32 	%p2, %r29, %r22;
	or.pred  	%p3, %p1, %p2;
	@%p3 bra 	$L__BB0_13;
	mul.lo.s32 	%r3, %r22, %r1;
	and.b32  	%r4, %r22, 7;
	setp.lt.u32 	%p4, %r22, 8;
	mov.f32 	%f66, 0f00000000;
	mov.b32 	%r43, 0;
	@%p4 bra 	$L__BB0_4;
	and.b32  	%r43, %r22, 2147483640;
	neg.s32 	%r41, %r43;
	shl.b32 	%r7, %r20, 3;
	add.s64 	%rd3, %rd2, 16;
	mov.f32 	%f66, 0f00000000;
	mul.wide.s32 	%rd11, %r20, 4;
	mov.u32 	%r39, %r3;
	mov.u32 	%r40, %r1;
$L__BB0_3:
	.pragma "nounroll";
	mul.wide.s32 	%rd7, %r39, 4;
	add.s64 	%rd8, %rd3, %rd7;
	ld.global.f32 	%f16, [%rd8+-16];
	mul.wide.s32 	%rd9, %r40, 4;
	add.s64 	%rd10, %rd1, %rd9;
	ld.global.f32 	%f17, [%rd10];
	fma.rn.f32 	%f18, %f16, %f17, %f66;
	ld.global.f32 	%f19, [%rd8+-12];
	add.s64 	%rd12, %rd10, %rd11;
	ld.global.f32 	%f20, [%rd12];
	fma.rn.f32 	%f21, %f19, %f20, %f18;
	ld.global.f32 	%f22, [%rd8+-8];
	add.s64 	%rd13, %rd12, %rd11;
	ld.global.f32 	%f23, [%rd13];
	fma.rn.f32 	%f24, %f22, %f23, %f21;
	ld.global.f32 	%f25, [%rd8+-4];
	add.s64 	%rd14, %rd13, %rd11;
	ld.global.f32 	%f26, [%rd14];
	fma.rn.f32 	%f27, %f25, %f26, %f24;
	ld.global.f32 	%f28, [%rd8];
	add.s64 	%rd15, %rd14, %rd11;
	ld.global.f32 	%f29, [%rd15];
	fma.rn.f32 	%f30, %f28, %f29, %f27;
	ld.global.f32 	%f31, [%rd8+4];
	add.s64 	%rd16, %rd15, %rd11;
	ld.global.f32 	%f32, [%rd16];
	fma.rn.f32 	%f33, %f31, %f32, %f30;
	ld.global.f32 	%f34, [%rd8+8];
	add.s64 	%rd17, %rd16, %rd11;
	ld.global.f32 	%f35, [%rd17];
	fma.rn.f32 	%f36, %f34, %f35, %f33;
	ld.global.f32 	%f37, [%rd8+12];
	add.s64 	%rd18, %rd17, %rd11;
	ld.global.f32 	%f38, [%rd18];
	fma.rn.f32 	%f66, %f37, %f38, %f36;
	add.s32 	%r41, %r41, 8;
	add.s32 	%r40, %r40, %r7;
	add.s32 	%r39, %r39, 8;
	setp.ne.s32 	%p5, %r41, 0;
	@%p5 bra 	$L__BB0_3;
$L__BB0_4:
	setp.eq.s32 	%p6, %r4, 0;
	@%p6 bra 	$L__BB0_12;
	and.b32  	%r15, %r22, 3;
	setp.lt.u32 	%p7, %r4, 4;
	@%p7 bra 	$L__BB0_7;
	add.s32 	%r31, %r43, %r3;
	mul.wide.s32 	%rd19, %r31, 4;
	add.s64 	%rd20, %rd2, %rd19;
	ld.global.f32 	%f40, [%rd20];
	mad.lo.s32 	%r32, %r43, %r20, %r1;
	mul.wide.s32 	%rd21, %r32, 4;
	add.s64 	%rd22, %rd1, %rd21;
	ld.global.f32 	%f41, [%rd22];
	fma.rn.f32 	%f42, %f40, %f41, %f66;
	ld.global.f32 	%f43, [%rd20+4];
	mul.wide.s32 	%rd23, %r20, 4;
	add.s64 	%rd24, %rd22, %rd23;
	ld.global.f32 	%f44, [%rd24];
	fma.rn.f32 	%f45, %f43, %f44, %f42;
	ld.global.f32 	%f46, [%rd20+8];
	add.s64 	%rd25, %rd24, %rd23;
	ld.global.f32 	%f47, [%rd25];
	fma.rn.f32 	%f48, %f46, %f47, %f45;
	ld.global.f32 	%f49, [%rd20+12];
	add.s64 	%rd26, %rd25, %rd23;
	ld.global.f32 	%f50, [%rd26];
	fma.rn.f32 	%f66, %f49, %f50, %f48;
	add.s32 	%r43, %r43, 4;
$L__BB0_7:
	setp.eq.s32 	%p8, %r15, 0;
	@%p8 bra 	$L__BB0_12;
	setp.eq.s32 	%p9, %r15, 1;
	@%p9 bra 	$L__BB0_10;
	add.s32 	%r33, %r43, %r3;
	mul.wide.s32 	%rd27, %r33, 4;
	add.s64 	%rd28, %rd2, %rd27;
	ld.global.f32 	%f52, [%rd28];
	mad.lo.s32 	%r34, %r43, %r20, %r1;
	mul.wide.s32 	%rd29, %r34, 4;
	add.s64 	%rd30, %rd1, %rd29;
	ld.global.f32 	%f53, [%rd30];
	fma.rn.f32 	%f54, %f52, %f53, %f66;
	ld.global.f32 	%f55, [%rd28+4];
	mul.wide.s32 	%rd31, %r20, 4;
	add.s64 	%rd32, %rd30, %rd31;
	ld.global.f32 	%f56, [%rd32];
	fma.rn.f32 	%f66, %f55, %f56, %f54;
	add.s32 	%r43, %r43, 2;
$L__BB0_10:
	and.b32  	%r35, %r22, 1;
	setp.eq.b32 	%p10, %r35, 1;
	not.pred 	%p11, %p10;
	@%p11 bra 	$L__BB0_12;
	add.s32 	%r36, %r43, %r3;
	mul.wide.s32 	%rd33, %r36, 4;
	add.s64 	%rd34, %rd2, %rd33;
	ld.global.f32 	%f57, [%rd34];
	mad.lo.s32 	%r37, %r43, %r20, %r1;
	mul.wide.s32 	%rd35, %r37, 4;
	add.s64 	%rd36, %rd1, %rd35;
	ld.global.f32 	%f58, [%rd36];
	fma.rn.f32 	%f66, %f57, %f58, %f66;
$L__BB0_12:
	mad.lo.s32 	%r38, %r20, %r1, %r29;
	cvta.to.global.u64 	%rd37, %rd4;
	mul.wide.s32 	%rd38, %r38, 4;
	add.s64 	%rd39, %rd37, %rd38;
	st.global.f32 	[%rd39], %f66;
$L__BB0_13:
	ret;

}


// ===== COMPILED SASS (sm_100) =====

	.target	sm_100

	.elftype	@"ET_EXEC"


//--------------------- .note.nv.tkinfo           --------------------------
	.section	.note.nv.tkinfo,"",@"SHT_NOTE"
	.sectionflags	@"SHF_NOTE_NV_TKINFO"
	.tkinfo
        /*0018*/ 	.word	0x00000002
        /*0030*/ 	.string	""
        /*0030*/ 	.string	"ptxas"
        /*0030*/ 	.string	"Cuda compilation tools, release 13.0, V13.0.88"
        /*0030*/ 	.string	"Build cuda_13.0.r13.0/compiler.36424714_0"
        /*0030*/ 	.string	"-arch sm_100 -m 64 "



//--------------------- .note.nv.cuinfo           --------------------------
	.section	.note.nv.cuinfo,"",@"SHT_NOTE"
	.sectionflags	@"SHF_NOTE_NV_CUINFO"
        /*0018*/ 	.short	0x0002
        /*001a*/ 	.short	0x0064
        /*001c*/ 	.short	0x0082
	.zero		2


//--------------------- .nv.info                  --------------------------
	.section	.nv.info,"",@"SHT_CUDA_INFO"
	.align	4


	//----- nvinfo : EIATTR_REGCOUNT
	.align		4
        /*0000*/ 	.byte	0x04, 0x2f
        /*0002*/ 	.short	(.L_1 - .L_0)
	.align		4
.L_0:
        /*0004*/ 	.word	index@(_Z6matmulPfS_S_ii)
        /*0008*/ 	.word	0x00000020


	//----- nvinfo : EIATTR_FRAME_SIZE
	.align		4
.L_1:
        /*000c*/ 	.byte	0x04, 0x11
        /*000e*/ 	.short	(.L_3 - .L_2)
	.align		4
.L_2:
        /*0010*/ 	.word	index@(_Z6matmulPfS_S_ii)
        /*0014*/ 	.word	0x00000000


	//----- nvinfo : EIATTR_MIN_STACK_SIZE
	.align		4
.L_3:
        /*0018*/ 	.byte	0x04, 0x12
        /*001a*/ 	.short	(.L_5 - .L_4)
	.align		4
.L_4:
        /*001c*/ 	.word	index@(_Z6matmulPfS_S_ii)
        /*0020*/ 	.word	0x00000000
.L_5:


//--------------------- .nv.compat                --------------------------
	.section	.nv.compat,"",@"SHT_CUDA_COMPAT_INFO"
	.align	4
        /*0000*/ 	.byte	0x02, 0x09, 0x00, 0x00, 0x02, 0x02, 0x01, 0x00, 0x02, 0x05, 0x05, 0x00, 0x03, 0x07, 0x01, 0x01
        /*0010*/ 	.byte	0x02, 0x03, 0x00, 0x00, 0x02, 0x06, 0x01, 0x00, 0x04, 0x0b, 0x08, 0x00, 0x09, 0x00, 0x00, 0x00
        /*0020*/ 	.byte	0x00, 0x00, 0x00, 0x00


//--------------------- .nv.info._Z6matmulPfS_S_ii --------------------------
	.section	.nv.info._Z6matmulPfS_S_ii,"",@"SHT_CUDA_INFO"
	.sectionflags	@""
	.align	4


	//----- nvinfo : EIATTR_CUDA_API_VERSION
	.align		4
        /*0000*/ 	.byte	0x04, 0x37
        /*0002*/ 	.short	(.L_7 - .L_6)
.L_6:
        /*0004*/ 	.word	0x00000082


	//----- nvinfo : EIATTR_KPARAM_INFO
	.align		4
.L_7:
        /*0008*/ 	.byte	0x04, 0x17
        /*000a*/ 	.short	(.L_9 - .L_8)
.L_8:
        /*000c*/ 	.word	0x00000000
        /*0010*/ 	.short	0x0004
        /*0012*/ 	.short	0x001c
        /*0014*/ 	.byte	0x00, 0xf0, 0x11, 0x00


	//----- nvinfo : EIATTR_KPARAM_INFO
	.align		4
.L_9:
        /*0018*/ 	.byte	0x04, 0x17
        /*001a*/ 	.short	(.L_11 - .L_10)
.L_10:
        /*001c*/ 	.word	0x00000000
        /*0020*/ 	.short	0x0003
        /*0022*/ 	.short	0x0018
        /*0024*/ 	.byte	0x00, 0xf0, 0x11, 0x00


	//----- nvinfo : EIATTR_KPARAM_INFO
	.align		4
.L_11:
        /*0028*/ 	.byte	0x04, 0x17
        /*002a*/ 	.short	(.L_13 - .L_12)
.L_12:
        /*002c*/ 	.word	0x00000000
        /*0030*/ 	.short	0x0002
        /*0032*/ 	.short	0x0010
        /*0034*/ 	.byte	0x00, 0xf5, 0x21, 0x00


	//----- nvinfo : EIATTR_KPARAM_INFO
	.align		4
.L_13:
        /*0038*/ 	.byte	0x04, 0x17
        /*003a*/ 	.short	(.L_15 - .L_14)
.L_14:
        /*003c*/ 	.word	0x00000000
        /*0040*/ 	.short	0x0001
        /*0042*/ 	.short	0x0008
        /*0044*/ 	.byte	0x00, 0xf5, 0x21, 0x00


	//----- nvinfo : EIATTR_KPARAM_INFO
	.align		4
.L_15:
        /*0048*/ 	.byte	0x04, 0x17
        /*004a*/ 	.short	(.L_17 - .L_16)
.L_16:
        /*004c*/ 	.word	0x00000000
        /*0050*/ 	.short	0x0000
        /*0052*/ 	.short	0x0000
        /*0054*/ 	.byte	0x00, 0xf5, 0x21, 0x00


	//----- nvinfo : EIATTR_SPARSE_MMA_MASK
	.align		4
.L_17:
        /*0058*/ 	.byte	0x03, 0x50
        /*005a*/ 	.short	0x0000


	//----- nvinfo : EIATTR_MAXREG_COUNT
	.align		4
        /*005c*/ 	.byte	0x03, 0x1b
        /*005e*/ 	.short	0x00ff


	//----- nvinfo : EIATTR_MERCURY_ISA_VERSION
	.align		4
        /*0060*/ 	.byte	0x03, 0x5f
        /*0062*/ 	.short	0x0101


	//----- nvinfo : EIATTR_VRC_CTA_INIT_COUNT
	.align		4
        /*0064*/ 	.byte	0x02, 0x4a
	.zero		1
	.zero		1


	//----- nvinfo : EIATTR_EXIT_INSTR_OFFSETS
	.align		4
        /*0068*/ 	.byte	0x04, 0x1c
        /*006a*/ 	.short	(.L_19 - .L_18)


	//   ....[0]....
.L_18:
        /*006c*/ 	.word	0x000000c0


	//   ....[1]....
        /*0070*/ 	.word	0x00000800


	//----- nvinfo : EIATTR_CBANK_PARAM_SIZE
	.align		4
.L_19:
        /*0074*/ 	.byte	0x03, 0x19
        /*0076*/ 	.short	0x0020


	//----- nvinfo : EIATTR_PARAM_CBANK
	.align		4
        /*0078*/ 	.byte	0x04, 0x0a
        /*007a*/ 	.short	(.L_21 - .L_20)
	.align		4
.L_20:
        /*007c*/ 	.word	index@(.nv.constant0._Z6matmulPfS_S_ii)
        /*0080*/ 	.short	0x0380
        /*0082*/ 	.short	0x0020


	//----- nvinfo : EIATTR_SW_WAR
	.align		4
.L_21:
        /*0084*/ 	.byte	0x04, 0x36
        /*0086*/ 	.short	(.L_23 - .L_22)
.L_22:
        /*0088*/ 	.word	0x00000008
.L_23:


//--------------------- .nv.callgraph             --------------------------
	.section	.nv.callgraph,"",@"SHT_CUDA_CALLGRAPH"
	.align	4
	.sectionentsize	8
	.align		4
        /*0000*/ 	.word	0x00000000
	.align		4
        /*0004*/ 	.word	0xffffffff
	.align		4
        /*0008*/ 	.word	0x00000000
	.align		4
        /*000c*/ 	.word	0xfffffffe
	.align		4
        /*0010*/ 	.word	0x00000000
	.align		4
        /*0014*/ 	.word	0xfffffffd
	.align		4
        /*0018*/ 	.word	0x00000000
	.align		4
        /*001c*/ 	.word	0xfffffffc


//--------------------- .text._Z6matmulPfS_S_ii   --------------------------
	.section	.text._Z6matmulPfS_S_ii,"ax",@progbits
	.align	128
        .global         _Z6matmulPfS_S_ii
        .type           _Z6matmulPfS_S_ii,@function
        .size           _Z6matmulPfS_S_ii,(.L_x_5 - _Z6matmulPfS_S_ii)
        .other          _Z6matmulPfS_S_ii,@"STO_CUDA_ENTRY STV_DEFAULT"
_Z6matmulPfS_S_ii:
.text._Z6matmulPfS_S_ii:
[----:B------:R-:W-:Y:S01]  /*0000*/  LDC R1, c[0x0][0x37c] ;  /* 0x0000df00ff017b82 */ /* 0x000fe20000000800 */
[----:B------:R-:W0:Y:S01]  /*0010*/  S2R R16, SR_TID.Y ;  /* 0x0000000000107919 */ /* 0x000e220000002200 */
[----:B------:R-:W1:Y:S06]  /*0020*/  LDCU UR4, c[0x0][0x360] ;  /* 0x00006c00ff0477ac */ /* 0x000e6c0008000800 */
[----:B------:R-:W2:Y:S01]  /*0030*/  LDC.64 R2, c[0x0][0x398] ;  /* 0x0000e600ff027b82 */ /* 0x000ea20000000a00 */
[----:B------:R-:W0:Y:S01]  /*0040*/  S2R R5, SR_CTAID.Y ;  /* 0x0000000000057919 */ /* 0x000e220000002600 */
[----:B------:R-:W0:Y:S01]  /*0050*/  LDCU UR5, c[0x0][0x364] ;  /* 0x00006c80ff0577ac */ /* 0x000e220008000800 */
[----:B------:R-:W1:Y:S01]  /*0060*/  S2R R17, SR_TID.X ;  /* 0x0000000000117919 */ /* 0x000e620000002100 */
[----:B------:R-:W1:Y:S01]  /*0070*/  S2R R0, SR_CTAID.X ;  /* 0x0000000000007919 */ /* 0x000e620000002500 */
[----:B0-----:R-:W-:-:S05]  /*0080*/  IMAD R16, R5, UR5, R16 ;  /* 0x0000000505107c24 */ /* 0x001fca000f8e0210 */
[----:B--2---:R-:W-:Y:S01]  /*0090*/  ISETP.GE.AND P0, PT, R16, R3, PT ;  /* 0x000000031000720c */ /* 0x004fe20003f06270 */
[----:B-1----:R-:W-:-:S05]  /*00a0*/  IMAD R17, R0, UR4, R17 ;  /* 0x0000000400117c24 */ /* 0x002fca000f8e0211 */
[----:B------:R-:W-:-:S13]  /*00b0*/  ISETP.GE.OR P0, PT, R17, R2, P0 ;  /* 0x000000021100720c */ /* 0x000fda0000706670 */
[----:B------:R-:W-:Y:S05]  /*00c0*/  @P0 EXIT ;  /* 0x000000000000094d */ /* 0x000fea0003800000 */
[C---:B------:R-:W-:Y:S01]  /*00d0*/  ISETP.GE.U32.AND P1, PT, R3.reuse, 0x8, PT ;  /* 0x000000080300780c */ /* 0x040fe20003f26070 */
[----:B------:R-:W0:Y:S01]  /*00e0*/  LDCU.64 UR6, c[0x0][0x358] ;  /* 0x00006b00ff0677ac */ /* 0x000e220008000a00 */
[----:B------:R-:W-:Y:S01]  /*00f0*/  LOP3.LUT R26, R3, 0x7, RZ, 0xc0, !PT ;  /* 0x00000007031a7812 */ /* 0x000fe200078ec0ff */
[----:B------:R-:W-:Y:S02]  /*0100*/  HFMA2 R27, -RZ, RZ, 0, 0 ;  /* 0x00000000ff1b7431 */ /* 0x000fe400000001ff */
[----:B------:R-:W-:Y:S01]  /*0110*/  IMAD R0, R17, R3, RZ ;  /* 0x0000000311007224 */ /* 0x000fe200078e02ff */
[----:B------:R-:W-:Y:S02]  /*0120*/  MOV R19, RZ ;  /* 0x000000ff00137202 */ /* 0x000fe40000000f00 */
[----:B------:R-:W-:-:S05]  /*0130*/  ISETP.NE.AND P0, PT, R26, RZ, PT ;  /* 0x000000ff1a00720c */ /* 0x000fca0003f05270 */
[----:B------:R-:W-:Y:S08]  /*0140*/  @!P1 BRA `(.L_x_0) ;  /* 0x0000000000c49947 */ /* 0x000ff00003800000 */
[----:B------:R-:W1:Y:S01]  /*0150*/  LDCU.64 UR4, c[0x0][0x380] ;  /* 0x00007000ff0477ac */ /* 0x000e620008000a00 */
[----:B------:R-:W-:Y:S02]  /*0160*/  LOP3.LUT R19, R3, 0x7ffffff8, RZ, 0xc0, !PT ;  /* 0x7ffffff803137812 */ /* 0x000fe400078ec0ff */
[----:B------:R-:W-:Y:S02]  /*0170*/  MOV R27, RZ ;  /* 0x000000ff001b7202 */ /* 0x000fe40000000f00 */
[----:B------:R-:W-:Y:S02]  /*0180*/  MOV R18, R0 ;  /* 0x0000000000127202 */ /* 0x000fe40000000f00 */
[----:B------:R-:W-:Y:S02]  /*0190*/  MOV R21, R17 ;  /* 0x0000001100157202 */ /* 0x000fe40000000f00 */
[----:B------:R-:W-:Y:S01]  /*01a0*/  IADD3 R20, PT, PT, -R19, RZ, RZ ;  /* 0x000000ff13147210 */ /* 0x000fe20007ffe1ff */
[----:B-1----:R-:W-:-:S04]  /*01b0*/  UIADD3 UR4, UP0, UPT, UR4, 0x10, URZ ;  /* 0x0000001004047890 */ /* 0x002fc8000ff1e0ff */
[----:B------:R-:W-:-:S12]  /*01c0*/  UIADD3.X UR5, UPT, UPT, URZ, UR5, URZ, UP0, !UPT ;  /* 0x00000005ff057290 */ /* 0x000fd800087fe4ff */
.L_x_1:
[----:B------:R-:W1:Y:S01]  /*01d0*/  LDC.64 R12, c[0x0][0x388] ;  /* 0x0000e200ff0c7b82 */ /* 0x000e620000000a00 */
[----:B------:R-:W-:Y:S02]  /*01e0*/  MOV R4, UR4 ;  /* 0x0000000400047c02 */ /* 0x000fe40008000f00 */
[----:B------:R-:W-:-:S03]  /*01f0*/  MOV R5, UR5 ;  /* 0x0000000500057c02 */ /* 0x000fc60008000f00 */
[----:B------:R-:W-:-:S05]  /*0200*/  IMAD.WIDE R4, R18, 0x4, R4 ;  /* 0x0000000412047825 */ /* 0x000fca00078e0204 */
[----:B0-----:R-:W2:Y:S04]  /*0210*/  LDG.E R28, desc[UR6][R4.64+-0x10] ;  /* 0xfffff006041c7981 */ /* 0x001ea8000c1e1900 */
[----:B------:R-:W3:Y:S04]  /*0220*/  LDG.E R22, desc[UR6][R4.64+-0xc] ;  /* 0xfffff40604167981 */ /* 0x000ee8000c1e1900 */
[----:B------:R-:W4:Y:S01]  /*0230*/  LDG.E R25, desc[UR6][R4.64+-0x8] ;  /* 0xfffff80604197981 */ /* 0x000f22000c1e1900 */
[----:B-1----:R-:W-:-:S05]  /*0240*/  IMAD.WIDE R12, R21, 0x4, R12 ;  /* 0x00000004150c7825 */ /* 0x002fca00078e020c */
[----:B------:R0:W2:Y:S01]  /*0250*/  LDG.E R24, desc[UR6][R12.64] ;  /* 0x000000060c187981 */ /* 0x0000a2000c1e1900 */
[----:B------:R-:W-:-:S05]  /*0260*/  IMAD.WIDE R14, R2, 0x4, R12 ;  /* 0x00000004020e7825 */ /* 0x000fca00078e020c */
[----:B------:R1:W3:Y:S01]  /*0270*/  LDG.E R23, desc[UR6][R14.64] ;  /* 0x000000060e177981 */ /* 0x0002e2000c1e1900 */
[----:B------:R-:W-:-:S04]  /*0280*/  IMAD.WIDE R6, R2, 0x4, R14 ;  /* 0x0000000402067825 */ /* 0x000fc800078e020e */
[C---:B------:R-:W-:Y:S02]  /*0290*/  IMAD.WIDE R8, R2.reuse, 0x4, R6 ;  /* 0x0000000402087825 */ /* 0x040fe400078e0206 */
[----:B------:R-:W4:Y:S02]  /*02a0*/  LDG.E R6, desc[UR6][R6.64] ;  /* 0x0000000606067981 */ /* 0x000f24000c1e1900 */
[C---:B------:R-:W-:Y:S02]  /*02b0*/  IMAD.WIDE R10, R2.reuse, 0x4, R8 ;  /* 0x00000004020a7825 */ /* 0x040fe400078e0208 */
[----:B------:R5:W4:Y:S02]  /*02c0*/  LDG.E R29, desc[UR6][R8.64] ;  /* 0x00000006081d7981 */ /* 0x000b24000c1e1900 */
[C---:B0-----:R-:W-:Y:S02]  /*02d0*/  IMAD.WIDE R12, R2.reuse, 0x4, R10 ;  /* 0x00000004020c7825 */ /* 0x041fe400078e020a */
[----:B------:R-:W4:Y:S02]  /*02e0*/  LDG.E R7, desc[UR6][R10.64] ;  /* 0x000000060a077981 */ /* 0x000f24000c1e1900 */
[----:B-1----:R-:W-:-:S02]  /*02f0*/  IMAD.WIDE R14, R2, 0x4, R12 ;  /* 0x00000004020e7825 */ /* 0x002fc400078e020c */
[----:B------:R-:W4:Y:S02]  /*0300*/  LDG.E R10, desc[UR6][R4.64+-0x4] ;  /* 0xfffffc06040a7981 */ /* 0x000f24000c1e1900 */
[----:B-----5:R-:W-:Y:S02]  /*0310*/  IMAD.WIDE R8, R2, 0x4, R14 ;  /* 0x0000000402087825 */ /* 0x020fe400078e020e */
[----:B------:R-:W5:Y:S04]  /*0320*/  LDG.E R11, desc[UR6][R4.64+0x8] ;  /* 0x00000806040b7981 */ /* 0x000f68000c1e1900 */
[----:B------:R-:W5:Y:S01]  /*0330*/  LDG.E R9, desc[UR6][R8.64] ;  /* 0x0000000608097981 */ /* 0x000f62000c1e1900 */
[----:B--2---:R-:W-:-:S03]  /*0340*/  FFMA R27, R28, R24, R27 ;  /* 0x000000181c1b7223 */ /* 0x004fc6000000001b */
[----:B------:R-:W2:Y:S04]  /*0350*/  LDG.E R28, desc[UR6][R4.64] ;  /* 0x00000006041c7981 */ /* 0x000ea8000c1e1900 */
[----:B------:R-:W5:Y:S04]  /*0360*/  LDG.E R24, desc[UR6][R12.64] ;  /* 0x000000060c187981 */ /* 0x000f68000c1e1900 */
[----:B------:R-:W5:Y:S04]  /*0370*/  LDG.E R13, desc[UR6][R4.64+0x4] ;  /* 0x00000406040d7981 */ /* 0x000f68000c1e1900 */
[----:B------:R-:W5:Y:S04]  /*0380*/  LDG.E R12, desc[UR6][R4.64+0xc] ;  /* 0x00000c06040c7981 */ /* 0x000f68000c1e1900 */
[----:B------:R-:W5:Y:S01]  /*0390*/  LDG.E R4, desc[UR6][R14.64] ;  /* 0x000000060e047981 */ /* 0x000f62000c1e1900 */
[----:B---3--:R-:W-:Y:S01]  /*03a0*/  FFMA R22, R22, R23, R27 ;  /* 0x0000001716167223 */ /* 0x008fe2000000001b */
[----:B------:R-:W-:-:S03]  /*03b0*/  IADD3 R20, PT, PT, R20, 0x8, RZ ;  /* 0x0000000814147810 */ /* 0x000fc60007ffe0ff */
[----:B----4-:R-:W-:Y:S01]  /*03c0*/  FFMA R25, R25, R6, R22 ;  /* 0x0000000619197223 */ /* 0x010fe20000000016 */
[----:B------:R-:W-:-:S03]  /*03d0*/  ISETP.NE.AND P1, PT, R20, RZ, PT ;  /* 0x000000ff1400720c */ /* 0x000fc60003f25270 */
[----:B------:R-:W-:Y:S01]  /*03e0*/  FFMA R25, R10, R29, R25 ;  /* 0x0000001d0a197223 */ /* 0x000fe20000000019 */
[----:B------:R-:W-:Y:S02]  /*03f0*/  LEA R21, R2, R21, 0x3 ;  /* 0x0000001502157211 */ /* 0x000fe400078e18ff */
[----:B------:R-:W-:Y:S01]  /*0400*/  IADD3 R18, PT, PT, R18, 0x8, RZ ;  /* 0x0000000812127810 */ /* 0x000fe20007ffe0ff */
[----:B--2---:R-:W-:-:S04]  /*0410*/  FFMA R28, R28, R7, R25 ;  /* 0x000000071c1c7223 */ /* 0x004fc80000000019 */
[----:B-----5:R-:W-:-:S04]  /*0420*/  FFMA R24, R13, R24, R28 ;  /* 0x000000180d187223 */ /* 0x020fc8000000001c */
[----:B------:R-:W-:-:S04]  /*0430*/  FFMA R11, R11, R4, R24 ;  /* 0x000000040b0b7223 */ /* 0x000fc80000000018 */
[----:B------:R-:W-:Y:S01]  /*0440*/  FFMA R27, R12, R9, R11 ;  /* 0x000000090c1b7223 */ /* 0x000fe2000000000b */
[----:B------:R-:W-:Y:S06]  /*0450*/  @P1 BRA `(.L_x_1) ;  /* 0xfffffffc005c1947 */ /* 0x000fec000383ffff */
.L_x_0:
[----:B------:R-:W-:Y:S05]  /*0460*/  @!P0 BRA `(.L_x_2) ;  /* 0x0000000000d48947 */ /* 0x000fea0003800000 */
[----:B------:R-:W-:Y:S02]  /*0470*/  ISETP.GE.U32.AND P0, PT, R26, 0x4, PT ;  /* 0x000000041a00780c */ /* 0x000fe40003f06070 */
[----:B------:R-:W-:-:S04]  /*0480*/  LOP3.LUT R15, R3, 0x3, RZ, 0xc0, !PT ;  /* 0x00000003030f7812 */ /* 0x000fc800078ec0ff */
[----:B------:R-:W-:-:S07]  /*0490*/  ISETP.NE.AND P1, PT, R15, RZ, PT ;  /* 0x000000ff0f00720c */ /* 0x000fce0003f25270 */
[----:B------:R-:W-:Y:S06]  /*04a0*/  @!P0 BRA `(.L_x_3) ;  /* 0x0000000000588947 */ /* 0x000fec0003800000 */
[----:B------:R-:W1:Y:S01]  /*04b0*/  LDC.64 R10, c[0x0][0x388] ;  /* 0x0000e200ff0a7b82 */ /* 0x000e620000000a00 */
[----:B------:R-:W-:Y:S01]  /*04c0*/  IMAD R9, R19, R2, R17 ;  /* 0x0000000213097224 */ /* 0x000fe200078e0211 */
[----:B------:R-:W-:-:S06]  /*04d0*/  IADD3 R7, PT, PT, R0, R19, RZ ;  /* 0x0000001300077210 */ /* 0x000fcc0007ffe0ff */
[----:B------:R-:W2:Y:S01]  /*04e0*/  LDC.64 R4, c[0x0][0x380] ;  /* 0x0000e000ff047b82 */ /* 0x000ea20000000a00 */
[----:B-1----:R-:W-:-:S04]  /*04f0*/  IMAD.WIDE R10, R9, 0x4, R10 ;  /* 0x00000004090a7825 */ /* 0x002fc800078e020a */
[----:B------:R-:W-:Y:S02]  /*0500*/  IMAD.WIDE R12, R2, 0x4, R10 ;  /* 0x00000004020c7825 */ /* 0x000fe400078e020a */
[----:B0-----:R-:W3:Y:S02]  /*0510*/  LDG.E R10, desc[UR6][R10.64] ;  /* 0x000000060a0a7981 */ /* 0x001ee4000c1e1900 */
[----:B--2---:R-:W-:-:S04]  /*0520*/  IMAD.WIDE R4, R7, 0x4, R4 ;  /* 0x0000000407047825 */ /* 0x004fc800078e0204 */
[C---:B------:R-:W-:Y:S01]  /*0530*/  IMAD.WIDE R6, R2.reuse, 0x4, R12 ;  /* 0x0000000402067825 */ /* 0x040fe200078e020c */
[----:B------:R-:W3:Y:S04]  /*0540*/  LDG.E R14, desc[UR6][R4.64] ;  /* 0x00000006040e7981 */ /* 0x000ee8000c1e1900 */
[----:B------:R-:W2:Y:S01]  /*0550*/  LDG.E R12, desc[UR6][R12.64] ;  /* 0x000000060c0c7981 */ /* 0x000ea2000c1e1900 */
[----:B------:R-:W-:-:S03]  /*0560*/  IMAD.WIDE R8, R2, 0x4, R6 ;  /* 0x0000000402087825 */ /* 0x000fc600078e0206 */
[----:B------:R-:W2:Y:S04]  /*0570*/  LDG.E R21, desc[UR6][R4.64+0x4] ;  /* 0x0000040604157981 */ /* 0x000ea8000c1e1900 */
[----:B------:R-:W4:Y:S04]  /*0580*/  LDG.E R18, desc[UR6][R6.64] ;  /* 0x0000000606127981 */ /* 0x000f28000c1e1900 */
[----:B------:R-:W4:Y:S04]  /*0590*/  LDG.E R23, desc[UR6][R4.64+0x8] ;  /* 0x0000080604177981 */ /* 0x000f28000c1e1900 */
[----:B------:R-:W5:Y:S04]  /*05a0*/  LDG.E R25, desc[UR6][R4.64+0xc] ;  /* 0x00000c0604197981 */ /* 0x000f68000c1e1900 */
[----:B------:R-:W5:Y:S01]  /*05b0*/  LDG.E R8, desc[UR6][R8.64] ;  /* 0x0000000608087981 */ /* 0x000f62000c1e1900 */
[----:B------:R-:W-:Y:S01]  /*05c0*/  IADD3 R19, PT, PT, R19, 0x4, RZ ;  /* 0x0000000413137810 */ /* 0x000fe20007ffe0ff */
[----:B---3--:R-:W-:-:S04]  /*05d0*/  FFMA R14, R14, R10, R27 ;  /* 0x0000000a0e0e7223 */ /* 0x008fc8000000001b */
[----:B--2---:R-:W-:-:S04]  /*05e0*/  FFMA R14, R21, R12, R14 ;  /* 0x0000000c150e7223 */ /* 0x004fc8000000000e */
[----:B----4-:R-:W-:-:S04]  /*05f0*/  FFMA R14, R23, R18, R14 ;  /* 0x00000012170e7223 */ /* 0x010fc8000000000e */
[----:B-----5:R-:W-:-:S07]  /*0600*/  FFMA R27, R25, R8, R14 ;  /* 0x00000008191b7223 */ /* 0x020fce000000000e */
.L_x_3:
[----:B------:R-:W-:Y:S05]  /*0610*/  @!P1 BRA `(.L_x_2) ;  /* 0x0000000000689947 */ /* 0x000fea0003800000 */
[----:B------:R-:W1:Y:S01]  /*0620*/  LDC.64 R10, c[0x0][0x388] ;  /* 0x0000e200ff0a7b82 */ /* 0x000e620000000a00 */
[----:B------:R-:W-:Y:S02]  /*0630*/  ISETP.NE.AND P0, PT, R15, 0x1, PT ;  /* 0x000000010f00780c */ /* 0x000fe40003f05270 */
[----:B------:R-:W-:-:S04]  /*0640*/  LOP3.LUT R3, R3, 0x1, RZ, 0xc0, !PT ;  /* 0x0000000103037812 */ /* 0x000fc800078ec0ff */
[----:B------:R-:W-:Y:S01]  /*0650*/  ISETP.NE.U32.AND P1, PT, R3, 0x1, PT ;  /* 0x000000010300780c */ /* 0x000fe20003f25070 */
[----:B------:R-:W2:Y:S06]  /*0660*/  LDC.64 R8, c[0x0][0x380] ;  /* 0x0000e000ff087b82 */ /* 0x000eac0000000a00 */
[C---:B------:R-:W-:Y:S01]  /*0670*/  @P0 IMAD R13, R19.reuse, R2, R17 ;  /* 0x00000002130d0224 */ /* 0x040fe200078e0211 */
[----:B------:R-:W-:Y:S01]  /*0680*/  @P0 IADD3 R3, PT, PT, R0, R19, RZ ;  /* 0x0000001300030210 */ /* 0x000fe20007ffe0ff */
[----:B------:R-:W3:Y:S01]  /*0690*/  LDC.64 R6, c[0x0][0x380] ;  /* 0x0000e000ff067b82 */ /* 0x000ee20000000a00 */
[----:B------:R-:W-:-:S07]  /*06a0*/  @P0 IADD3 R19, PT, PT, R19, 0x2, RZ ;  /* 0x0000000213130810 */ /* 0x000fce0007ffe0ff */
[----:B------:R-:W4:Y:S01]  /*06b0*/  LDC.64 R4, c[0x0][0x388] ;  /* 0x0000e200ff047b82 */ /* 0x000f220000000a00 */
[----:B-1----:R-:W-:-:S05]  /*06c0*/  @P0 IMAD.WIDE R10, R13, 0x4, R10 ;  /* 0x000000040d0a0825 */ /* 0x002fca00078e020a */
[----:B0-----:R-:W5:Y:S01]  /*06d0*/  @P0 LDG.E R14, desc[UR6][R10.64] ;  /* 0x000000060a0e0981 */ /* 0x001f62000c1e1900 */
[----:B--2---:R-:W-:Y:S01]  /*06e0*/  @P0 IMAD.WIDE R8, R3, 0x4, R8 ;  /* 0x0000000403080825 */ /* 0x004fe200078e0208 */
[----:B------:R-:W-:-:S03]  /*06f0*/  @!P1 IADD3 R3, PT, PT, R0, R19, RZ ;  /* 0x0000001300039210 */ /* 0x000fc60007ffe0ff */
[----:B------:R-:W-:Y:S01]  /*0700*/  @!P1 IMAD R19, R19, R2, R17 ;  /* 0x0000000213139224 */ /* 0x000fe200078e0211 */
[----:B------:R-:W5:Y:S01]  /*0710*/  @P0 LDG.E R0, desc[UR6][R8.64] ;  /* 0x0000000608000981 */ /* 0x000f62000c1e1900 */
[----:B------:R-:W-:-:S03]  /*0720*/  @P0 IMAD.WIDE R12, R2, 0x4, R10 ;  /* 0x00000004020c0825 */ /* 0x000fc600078e020a */
[----:B------:R-:W2:Y:S01]  /*0730*/  @P0 LDG.E R15, desc[UR6][R8.64+0x4] ;  /* 0x00000406080f0981 */ /* 0x000ea2000c1e1900 */
[----:B---3--:R-:W-:-:S03]  /*0740*/  @!P1 IMAD.WIDE R6, R3, 0x4, R6 ;  /* 0x0000000403069825 */ /* 0x008fc600078e0206 */
[----:B------:R-:W2:Y:S01]  /*0750*/  @P0 LDG.E R12, desc[UR6][R12.64] ;  /* 0x000000060c0c0981 */ /* 0x000ea2000c1e1900 */
[----:B----4-:R-:W-:-:S03]  /*0760*/  @!P1 IMAD.WIDE R4, R19, 0x4, R4 ;  /* 0x0000000413049825 */ /* 0x010fc600078e0204 */
[----:B------:R-:W3:Y:S04]  /*0770*/  @!P1 LDG.E R6, desc[UR6][R6.64] ;  /* 0x0000000606069981 */ /* 0x000ee8000c1e1900 */
[----:B------:R-:W3:Y:S01]  /*0780*/  @!P1 LDG.E R4, desc[UR6][R4.64] ;  /* 0x0000000604049981 */ /* 0x000ee2000c1e1900 */
[----:B-----5:R-:W-:-:S04]  /*0790*/  @P0 FFMA R0, R0, R14, R27 ;  /* 0x0000000e00000223 */ /* 0x020fc8000000001b */
[----:B--2---:R-:W-:-:S04]  /*07a0*/  @P0 FFMA R27, R15, R12, R0 ;  /* 0x0000000c0f1b0223 */ /* 0x004fc80000000000 */
[----:B---3--:R-:W-:-:S07]  /*07b0*/  @!P1 FFMA R27, R6, R4, R27 ;  /* 0x00000004061b9223 */ /* 0x008fce000000001b */
.L_x_2:
[----:B------:R-:W1:Y:S01]  /*07c0*/  LDC.64 R4, c[0x0][0x390] ;  /* 0x0000e400ff047b82 */ /* 0x000e620000000a00 */
[----:B------:R-:W-:-:S04]  /*07d0*/  IMAD R3, R17, R2, R16 ;  /* 0x0000000211037224 */ /* 0x000fc800078e0210 */
[----:B-1----:R-:W-:-:S05]  /*07e0*/  IMAD.WIDE R2, R3, 0x4, R4 ;  /* 0x0000000403027825 */ /* 0x002fca00078e0204 */
[----:B0-----:R-:W-:Y:S01]  /*07f0*/  STG.E desc[UR6][R2.64], R27 ;  /* 0x0000001b02007986 */ /* 0x001fe2000c101906 */
[----:B------:R-:W-:Y:S05]  /*0800*/  EXIT ;  /* 0x000000000000794d */ /* 0x000fea0003800000 */
.L_x_4:
[----:B------:R-:W-:-:S00]  /*0810*/  BRA `(.L_x_4) ;  /* 0xfffffffc00fc7947 */ /* 0x000fc0000383ffff */
[----:B------:R-:W-:-:S00]  /*0820*/  NOP ;  /* 0x0000000000007918 */ /* 0x000fc00000000000 */
        /* <DEDUP_REMOVED lines=13> */
.L_x_5:


//--------------------- .nv.shared.reserved.0     --------------------------
	.section	.nv.shared.reserved.0,"aw",@nobits
	.weak		__nv_reservedSMEM_offset_0_alias
	.size		__nv_reservedSMEM_offset_0_alias, 0, 64
	.other		__nv_reservedSMEM_offset_0_alias,@"STO_CUDA_RESERVED_SHARED STV_DEFAULT"
__nv_reservedSMEM_offset_0_alias:
	.zero		0
	.zero		64


//--------------------- .nv.constant0._Z6matmulPfS_S_ii --------------------------
	.section	.nv.constant0._Z6matmulPfS_S_ii,"a",@progbits
	.sectionflags	@""
	.align	4
.nv.constant0._Z6matmulPfS_S_ii:
	.zero		928


//--------------------- SYMBOLS --------------------------

	.type		.nv.reservedSmem.offset0,@object
	.size		.nv.reservedSmem.offset0,0x4
